//
// Generated by NVIDIA NVVM Compiler
//
// Compiler Build ID: CL-36424714
// Cuda compilation tools, release 13.0, V13.0.88
// Based on NVVM 20.0.0
//

.version 9.0
.target sm_100
.address_size 64

	// .globl	_Z8init_matPiPS_m
// _ZZ14fast_transposePPiS0_mE7a_block has been demoted
// _ZZ14fast_transposePPiS0_mE7b_block has been demoted

.visible .entry _Z8init_matPiPS_m(
	.param .u64 .ptr .align 1 _Z8init_matPiPS_m_param_0,
	.param .u64 .ptr .align 1 _Z8init_matPiPS_m_param_1,
	.param .u64 _Z8init_matPiPS_m_param_2
)
{
	.reg .b32 	%r<2>;
	.reg .b64 	%rd<11>;

	ld.param.u64 	%rd1, [_Z8init_matPiPS_m_param_0];
	ld.param.u64 	%rd2, [_Z8init_matPiPS_m_param_1];
	ld.param.u64 	%rd3, [_Z8init_matPiPS_m_param_2];
	cvta.to.global.u64 	%rd4, %rd2;
	mov.u32 	%r1, %tid.x;
	cvt.u64.u32 	%rd5, %r1;
	mul.lo.s64 	%rd6, %rd3, %rd5;
	shl.b64 	%rd7, %rd6, 2;
	add.s64 	%rd8, %rd1, %rd7;
	mul.wide.u32 	%rd9, %r1, 8;
	add.s64 	%rd10, %rd4, %rd9;
	st.global.u64 	[%rd10], %rd8;
	ret;

}
	// .globl	_Z14fast_transposePPiS0_m
.visible .entry _Z14fast_transposePPiS0_m(
	.param .u64 .ptr .align 1 _Z14fast_transposePPiS0_m_param_0,
	.param .u64 .ptr .align 1 _Z14fast_transposePPiS0_m_param_1,
	.param .u64 _Z14fast_transposePPiS0_m_param_2
)
{
	.reg .pred 	%p<11>;
	.reg .b32 	%r<42>;
	.reg .b64 	%rd<110>;
	// demoted variable
	.shared .align 4 .b8 _ZZ14fast_transposePPiS0_mE7a_block[16];
	// demoted variable
	.shared .align 4 .b8 _ZZ14fast_transposePPiS0_mE7b_block[16];
	ld.param.u64 	%rd29, [_Z14fast_transposePPiS0_m_param_0];
	ld.param.u64 	%rd30, [_Z14fast_transposePPiS0_m_param_1];
	ld.param.u64 	%rd31, [_Z14fast_transposePPiS0_m_param_2];
	mov.u32 	%r1, %tid.x;
	mov.u32 	%r2, %tid.y;
	or.b32  	%r3, %r1, %r2;
	setp.ne.s32 	%p1, %r3, 0;
	@%p1 bra 	$L__BB1_8;
	cvta.to.global.u64 	%rd32, %rd29;
	mov.u32 	%r6, %ctaid.y;
	cvt.u64.u32 	%rd33, %r6;
	mul.lo.s64 	%rd34, %rd31, %rd33;
	mov.u32 	%r7, %ctaid.x;
	cvt.u64.u32 	%rd35, %r7;
	mul.lo.s64 	%rd1, %rd31, %rd35;
	shl.b64 	%rd36, %rd34, 3;
	add.s64 	%rd2, %rd32, %rd36;
	ld.global.u64 	%rd37, [%rd2];
	cvta.to.global.u64 	%rd38, %rd37;
	shl.b64 	%rd39, %rd1, 2;
	add.s64 	%rd40, %rd38, %rd39;
	ld.global.u32 	%r8, [%rd40];
	st.shared.u32 	[_ZZ14fast_transposePPiS0_mE7a_block], %r8;
	setp.eq.s64 	%p2, %rd31, 1;
	selp.b64 	%rd41, 8, 0, %p2;
	add.s64 	%rd42, %rd2, %rd41;
	ld.global.u64 	%rd43, [%rd42];
	cvta.to.global.u64 	%rd44, %rd43;
	setp.ne.s64 	%p3, %rd31, 1;
	selp.u64 	%rd45, 1, 0, %p3;
	add.s64 	%rd46, %rd1, %rd45;
	shl.b64 	%rd47, %rd46, 2;
	add.s64 	%rd48, %rd44, %rd47;
	ld.global.u32 	%r9, [%rd48];
	st.shared.u32 	[_ZZ14fast_transposePPiS0_mE7a_block+4], %r9;
	and.b64  	%rd49, %rd31, -4294967296;
	setp.ne.s64 	%p4, %rd49, 0;
	@%p4 bra 	$L__BB1_3;
	cvt.u32.u64 	%r10, %rd31;
	div.u32 	%r11, 2, %r10;
	mul.lo.s32 	%r12, %r11, %r10;
	sub.s32 	%r13, 2, %r12;
	cvt.u64.u32 	%rd102, %r11;
	cvt.u64.u32 	%rd103, %r13;
	bra.uni 	$L__BB1_4;
$L__BB1_3:
	div.u64 	%rd102, 2, %rd31;
	mul.lo.s64 	%rd50, %rd102, %rd31;
	sub.s64 	%rd103, 2, %rd50;
$L__BB1_4:
	shl.b64 	%rd51, %rd102, 3;
	add.s64 	%rd52, %rd2, %rd51;
	ld.global.u64 	%rd53, [%rd52];
	cvta.to.global.u64 	%rd54, %rd53;
	add.s64 	%rd55, %rd103, %rd1;
	shl.b64 	%rd56, %rd55, 2;
	add.s64 	%rd57, %rd54, %rd56;
	ld.global.u32 	%r14, [%rd57];
	st.shared.u32 	[_ZZ14fast_transposePPiS0_mE7a_block+8], %r14;
	setp.ne.s64 	%p5, %rd49, 0;
	@%p5 bra 	$L__BB1_6;
	cvt.u32.u64 	%r15, %rd31;
	div.u32 	%r16, 3, %r15;
	mul.lo.s32 	%r17, %r16, %r15;
	sub.s32 	%r18, 3, %r17;
	cvt.u64.u32 	%rd104, %r16;
	cvt.u64.u32 	%rd105, %r18;
	bra.uni 	$L__BB1_7;
$L__BB1_6:
	div.u64 	%rd104, 3, %rd31;
	mul.lo.s64 	%rd59, %rd104, %rd31;
	sub.s64 	%rd105, 3, %rd59;
$L__BB1_7:
	shl.b64 	%rd60, %rd104, 3;
	add.s64 	%rd61, %rd2, %rd60;
	ld.global.u64 	%rd62, [%rd61];
	cvta.to.global.u64 	%rd63, %rd62;
	add.s64 	%rd64, %rd105, %rd1;
	shl.b64 	%rd65, %rd64, 2;
	add.s64 	%rd66, %rd63, %rd65;
	ld.global.u32 	%r19, [%rd66];
	st.shared.u32 	[_ZZ14fast_transposePPiS0_mE7a_block+12], %r19;
$L__BB1_8:
	setp.ne.s32 	%p6, %r3, 0;
	bar.sync 	0;
	cvt.u32.u64 	%r20, %rd31;
	mad.lo.s32 	%r21, %r1, %r20, %r2;
	shl.b32 	%r22, %r21, 2;
	mov.u32 	%r23, _ZZ14fast_transposePPiS0_mE7a_block;
	add.s32 	%r24, %r23, %r22;
	ld.shared.u32 	%r25, [%r24];
	mad.lo.s32 	%r26, %r2, %r20, %r1;
	shl.b32 	%r27, %r26, 2;
	mov.u32 	%r28, _ZZ14fast_transposePPiS0_mE7b_block;
	add.s32 	%r29, %r28, %r27;
	st.shared.u32 	[%r29], %r25;
	bar.sync 	0;
	@%p6 bra 	$L__BB1_16;
	mov.u32 	%r30, %ctaid.x;
	cvt.u64.u32 	%rd67, %r30;
	mul.lo.s64 	%rd68, %rd31, %rd67;
	mov.u32 	%r31, %ctaid.y;
	cvt.u64.u32 	%rd69, %r31;
	mul.lo.s64 	%rd15, %rd31, %rd69;
	ld.shared.u32 	%r32, [_ZZ14fast_transposePPiS0_mE7b_block];
	cvta.to.global.u64 	%rd70, %rd30;
	shl.b64 	%rd71, %rd68, 3;
	add.s64 	%rd16, %rd70, %rd71;
	ld.global.u64 	%rd72, [%rd16];
	cvta.to.global.u64 	%rd73, %rd72;
	shl.b64 	%rd74, %rd15, 2;
	add.s64 	%rd75, %rd73, %rd74;
	st.global.u32 	[%rd75], %r32;
	ld.shared.u32 	%r33, [_ZZ14fast_transposePPiS0_mE7b_block+4];
	setp.eq.s64 	%p7, %rd31, 1;
	selp.b64 	%rd76, 8, 0, %p7;
	add.s64 	%rd77, %rd16, %rd76;
	ld.global.u64 	%rd78, [%rd77];
	cvta.to.global.u64 	%rd79, %rd78;
	setp.ne.s64 	%p8, %rd31, 1;
	selp.u64 	%rd80, 1, 0, %p8;
	add.s64 	%rd81, %rd15, %rd80;
	shl.b64 	%rd82, %rd81, 2;
	add.s64 	%rd83, %rd79, %rd82;
	st.global.u32 	[%rd83], %r33;
	ld.shared.u32 	%r4, [_ZZ14fast_transposePPiS0_mE7b_block+8];
	and.b64  	%rd84, %rd31, -4294967296;
	setp.ne.s64 	%p9, %rd84, 0;
	@%p9 bra 	$L__BB1_11;
	div.u32 	%r35, 2, %r20;
	mul.lo.s32 	%r36, %r35, %r20;
	sub.s32 	%r37, 2, %r36;
	cvt.u64.u32 	%rd106, %r35;
	cvt.u64.u32 	%rd107, %r37;
	bra.uni 	$L__BB1_12;
$L__BB1_11:
	div.u64 	%rd106, 2, %rd31;
	mul.lo.s64 	%rd85, %rd106, %rd31;
	sub.s64 	%rd107, 2, %rd85;
$L__BB1_12:
	shl.b64 	%rd86, %rd106, 3;
	add.s64 	%rd87, %rd16, %rd86;
	ld.global.u64 	%rd88, [%rd87];
	cvta.to.global.u64 	%rd89, %rd88;
	add.s64 	%rd90, %rd107, %rd15;
	shl.b64 	%rd91, %rd90, 2;
	add.s64 	%rd92, %rd89, %rd91;
	st.global.u32 	[%rd92], %r4;
	ld.shared.u32 	%r5, [_ZZ14fast_transposePPiS0_mE7b_block+12];
	setp.ne.s64 	%p10, %rd84, 0;
	@%p10 bra 	$L__BB1_14;
	div.u32 	%r39, 3, %r20;
	mul.lo.s32 	%r40, %r39, %r20;
	sub.s32 	%r41, 3, %r40;
	cvt.u64.u32 	%rd108, %r39;
	cvt.u64.u32 	%rd109, %r41;
	bra.uni 	$L__BB1_15;
$L__BB1_14:
	div.u64 	%rd108, 3, %rd31;
	mul.lo.s64 	%rd94, %rd108, %rd31;
	sub.s64 	%rd109, 3, %rd94;
$L__BB1_15:
	shl.b64 	%rd95, %rd108, 3;
	add.s64 	%rd96, %rd16, %rd95;
	ld.global.u64 	%rd97, [%rd96];
	cvta.to.global.u64 	%rd98, %rd97;
	add.s64 	%rd99, %rd109, %rd15;
	shl.b64 	%rd100, %rd99, 2;
	add.s64 	%rd101, %rd98, %rd100;
	st.global.u32 	[%rd101], %r5;
$L__BB1_16:
	ret;

}


// ===== COMPILED SASS (sm_100) =====

	.target	sm_100

	.elftype	@"ET_EXEC"


//--------------------- .note.nv.tkinfo           --------------------------
	.section	.note.nv.tkinfo,"",@"SHT_NOTE"
	.sectionflags	@"SHF_NOTE_NV_TKINFO"
	.tkinfo
        /*0018*/ 	.word	0x00000002
        /*0030*/ 	.string	""
        /*0030*/ 	.string	"ptxas"
        /*0030*/ 	.string	"Cuda compilation tools, release 13.0, V13.0.88"
        /*0030*/ 	.string	"Build cuda_13.0.r13.0/compiler.36424714_0"
        /*0030*/ 	.string	"-arch sm_100 -m 64 "



//--------------------- .note.nv.cuinfo           --------------------------
	.section	.note.nv.cuinfo,"",@"SHT_NOTE"
	.sectionflags	@"SHF_NOTE_NV_CUINFO"
        /*0018*/ 	.short	0x0002
        /*001a*/ 	.short	0x0064
        /*001c*/ 	.short	0x0082
	.zero		2


//--------------------- .nv.info                  --------------------------
	.section	.nv.info,"",@"SHT_CUDA_INFO"
	.align	4


	//----- nvinfo : EIATTR_REGCOUNT
	.align		4
        /*0000*/ 	.byte	0x04, 0x2f
        /*0002*/ 	.short	(.L_1 - .L_0)
	.align		4
.L_0:
        /*0004*/ 	.word	index@(_Z8init_matPiPS_m)
        /*0008*/ 	.word	0x0000000c


	//----- nvinfo : EIATTR_FRAME_SIZE
	.align		4
.L_1:
        /*000c*/ 	.byte	0x04, 0x11
        /*000e*/ 	.short	(.L_3 - .L_2)
	.align		4
.L_2:
        /*0010*/ 	.word	index@(_Z8init_matPiPS_m)
        /*0014*/ 	.word	0x00000000


	//----- nvinfo : EIATTR_REGCOUNT
	.align		4
.L_3:
        /*0018*/ 	.byte	0x04, 0x2f
        /*001a*/ 	.short	(.L_5 - .L_4)
	.align		4
.L_4:
        /*001c*/ 	.word	index@(_Z14fast_transposePPiS0_m)
        /*0020*/ 	.word	0x00000018


	//----- nvinfo : EIATTR_FRAME_SIZE
	.align		4
.L_5:
        /*0024*/ 	.byte	0x04, 0x11
        /*0026*/ 	.short	(.L_7 - .L_6)
	.align		4
.L_6:
        /*0028*/ 	.word	index@($__internal_0_$__cuda_sm20_div_u64)
        /*002c*/ 	.word	0x00000000


	//----- nvinfo : EIATTR_FRAME_SIZE
	.align		4
.L_7:
        /*0030*/ 	.byte	0x04, 0x11
        /*0032*/ 	.short	(.L_9 - .L_8)
	.align		4
.L_8:
        /*0034*/ 	.word	index@(_Z14fast_transposePPiS0_m)
        /*0038*/ 	.word	0x00000000


	//----- nvinfo : EIATTR_MIN_STACK_SIZE
	.align		4
.L_9:
        /*003c*/ 	.byte	0x04, 0x12
        /*003e*/ 	.short	(.L_11 - .L_10)
	.align		4
.L_10:
        /*0040*/ 	.word	index@(_Z14fast_transposePPiS0_m)
        /*0044*/ 	.word	0x00000000


	//----- nvinfo : EIATTR_MIN_STACK_SIZE
	.align		4
.L_11:
        /*0048*/ 	.byte	0x04, 0x12
        /*004a*/ 	.short	(.L_13 - .L_12)
	.align		4
.L_12:
        /*004c*/ 	.word	index@(_Z8init_matPiPS_m)
        /*0050*/ 	.word	0x00000000
.L_13:


//--------------------- .nv.compat                --------------------------
	.section	.nv.compat,"",@"SHT_CUDA_COMPAT_INFO"
	.align	4
        /*0000*/ 	.byte	0x02, 0x09, 0x00, 0x00, 0x02, 0x02, 0x01, 0x00, 0x02, 0x05, 0x05, 0x00, 0x03, 0x07, 0x01, 0x01
        /*0010*/ 	.byte	0x02, 0x03, 0x00, 0x00, 0x02, 0x06, 0x01, 0x00, 0x04, 0x0b, 0x08, 0x00, 0x09, 0x00, 0x00, 0x00
        /*0020*/ 	.byte	0x00, 0x00, 0x00, 0x00


//--------------------- .nv.info._Z14fast_transposePPiS0_m --------------------------
	.section	.nv.info._Z14fast_transposePPiS0_m,"",@"SHT_CUDA_INFO"
	.sectionflags	@""
	.align	4


	//----- nvinfo : EIATTR_CUDA_API_VERSION
	.align		4
        /*0000*/ 	.byte	0x04, 0x37
        /*0002*/ 	.short	(.L_15 - .L_14)
.L_14:
        /*0004*/ 	.word	0x00000082


	//----- nvinfo : EIATTR_KPARAM_INFO
	.align		4
.L_15:
        /*0008*/ 	.byte	0x04, 0x17
        /*000a*/ 	.short	(.L_17 - .L_16)
.L_16:
        /*000c*/ 	.word	0x00000000
        /*0010*/ 	.short	0x0002
        /*0012*/ 	.short	0x0010
        /*0014*/ 	.byte	0x00, 0xf0, 0x21, 0x00


	//----- nvinfo : EIATTR_KPARAM_INFO
	.align		4
.L_17:
        /*0018*/ 	.byte	0x04, 0x17
        /*001a*/ 	.short	(.L_19 - .L_18)
.L_18:
        /*001c*/ 	.word	0x00000000
        /*0020*/ 	.short	0x0001
        /*0022*/ 	.short	0x0008
        /*0024*/ 	.byte	0x00, 0xf5, 0x21, 0x00


	//----- nvinfo : EIATTR_KPARAM_INFO
	.align		4
.L_19:
        /*0028*/ 	.byte	0x04, 0x17
        /*002a*/ 	.short	(.L_21 - .L_20)
.L_20:
        /*002c*/ 	.word	0x00000000
        /*0030*/ 	.short	0x0000
        /*0032*/ 	.short	0x0000
        /*0034*/ 	.byte	0x00, 0xf5, 0x21, 0x00


	//----- nvinfo : EIATTR_SPARSE_MMA_MASK
	.align		4
.L_21:
        /*0038*/ 	.byte	0x03, 0x50
        /*003a*/ 	.short	0x0000


	//----- nvinfo : EIATTR_MAXREG_COUNT
	.align		4
        /*003c*/ 	.byte	0x03, 0x1b
        /*003e*/ 	.short	0x00ff


	//----- nvinfo : EIATTR_NUM_BARRIERS
	.align		4
        /*0040*/ 	.byte	0x02, 0x4c
        /*0042*/ 	.byte	0x01
	.zero		1


	//----- nvinfo : EIATTR_MERCURY_ISA_VERSION
	.align		4
        /*0044*/ 	.byte	0x03, 0x5f
        /*0046*/ 	.short	0x0101


	//----- nvinfo : EIATTR_UNUSED_LOAD_BYTE_OFFSET
	.align		4
        /*0048*/ 	.byte	0x04, 0x44
        /*004a*/ 	.short	(.L_23 - .L_22)


	//   ....[0]....
.L_22:
        /*004c*/ 	.word	0x00000ad0
        /*0050*/ 	.word	0x00000fff


	//----- nvinfo : EIATTR_VRC_CTA_INIT_COUNT
	.align		4
.L_23:
        /*0054*/ 	.byte	0x02, 0x4a
	.zero		1
	.zero		1


	//----- nvinfo : EIATTR_EXIT_INSTR_OFFSETS
	.align		4
        /*0058*/ 	.byte	0x04, 0x1c
        /*005a*/ 	.short	(.L_25 - .L_24)


	//   ....[0]....
.L_24:
        /*005c*/ 	.word	0x00000a40


	//   ....[1]....
        /*0060*/ 	.word	0x00001250


	//----- nvinfo : EIATTR_CRS_STACK_SIZE
	.align		4
.L_25:
        /*0064*/ 	.byte	0x04, 0x1e
        /*0066*/ 	.short	(.L_27 - .L_26)
.L_26:
        /*0068*/ 	.word	0x00000000


	//----- nvinfo : EIATTR_CBANK_PARAM_SIZE
	.align		4
.L_27:
        /*006c*/ 	.byte	0x03, 0x19
        /*006e*/ 	.short	0x0018


	//----- nvinfo : EIATTR_PARAM_CBANK
	.align		4
        /*0070*/ 	.byte	0x04, 0x0a
        /*0072*/ 	.short	(.L_29 - .L_28)
	.align		4
.L_28:
        /*0074*/ 	.word	index@(.nv.constant0._Z14fast_transposePPiS0_m)
        /*0078*/ 	.short	0x0380
        /*007a*/ 	.short	0x0018


	//----- nvinfo : EIATTR_SW_WAR
	.align		4
.L_29:
        /*007c*/ 	.byte	0x04, 0x36
        /*007e*/ 	.short	(.L_31 - .L_30)
.L_30:
        /*0080*/ 	.word	0x00000008
.L_31:


//--------------------- .nv.info._Z8init_matPiPS_m --------------------------
	.section	.nv.info._Z8init_matPiPS_m,"",@"SHT_CUDA_INFO"
	.sectionflags	@""
	.align	4


	//----- nvinfo : EIATTR_CUDA_API_VERSION
	.align		4
        /*0000*/ 	.byte	0x04, 0x37
        /*0002*/ 	.short	(.L_33 - .L_32)
.L_32:
        /*0004*/ 	.word	0x00000082


	//----- nvinfo : EIATTR_KPARAM_INFO
	.align		4
.L_33:
        /*0008*/ 	.byte	0x04, 0x17
        /*000a*/ 	.short	(.L_35 - .L_34)
.L_34:
        /*000c*/ 	.word	0x00000000
        /*0010*/ 	.short	0x0002
        /*0012*/ 	.short	0x0010
        /*0014*/ 	.byte	0x00, 0xf0, 0x21, 0x00


	//----- nvinfo : EIATTR_KPARAM_INFO
	.align		4
.L_35:
        /*0018*/ 	.byte	0x04, 0x17
        /*001a*/ 	.short	(.L_37 - .L_36)
.L_36:
        /*001c*/ 	.word	0x00000000
        /*0020*/ 	.short	0x0001
        /*0022*/ 	.short	0x0008
        /*0024*/ 	.byte	0x00, 0xf5, 0x21, 0x00


	//----- nvinfo : EIATTR_KPARAM_INFO
	.align		4
.L_37:
        /*0028*/ 	.byte	0x04, 0x17
        /*002a*/ 	.short	(.L_39 - .L_38)
.L_38:
        /*002c*/ 	.word	0x00000000
        /*0030*/ 	.short	0x0000
        /*0032*/ 	.short	0x0000
        /*0034*/ 	.byte	0x00, 0xf5, 0x21, 0x00


	//----- nvinfo : EIATTR_SPARSE_MMA_MASK
	.align		4
.L_39:
        /*0038*/ 	.byte	0x03, 0x50
        /*003a*/ 	.short	0x0000


	//----- nvinfo : EIATTR_MAXREG_COUNT
	.align		4
        /*003c*/ 	.byte	0x03, 0x1b
        /*003e*/ 	.short	0x00ff


	//----- nvinfo : EIATTR_MERCURY_ISA_VERSION
	.align		4
        /*0040*/ 	.byte	0x03, 0x5f
        /*0042*/ 	.short	0x0101


	//----- nvinfo : EIATTR_VRC_CTA_INIT_COUNT
	.align		4
        /*0044*/ 	.byte	0x02, 0x4a
	.zero		1
	.zero		1


	//----- nvinfo : EIATTR_EXIT_INSTR_OFFSETS
	.align		4
        /*0048*/ 	.byte	0x04, 0x1c
        /*004a*/ 	.short	(.L_41 - .L_40)


	//   ....[0]....
.L_40:
        /*004c*/ 	.word	0x000000c0


	//----- nvinfo : EIATTR_CBANK_PARAM_SIZE
	.align		4
.L_41:
        /*0050*/ 	.byte	0x03, 0x19
        /*0052*/ 	.short	0x0018


	//----- nvinfo : EIATTR_PARAM_CBANK
	.align		4
        /*0054*/ 	.byte	0x04, 0x0a
        /*0056*/ 	.short	(.L_43 - .L_42)
	.align		4
.L_42:
        /*0058*/ 	.word	index@(.nv.constant0._Z8init_matPiPS_m)
        /*005c*/ 	.short	0x0380
        /*005e*/ 	.short	0x0018


	//----- nvinfo : EIATTR_SW_WAR
	.align		4
.L_43:
        /*0060*/ 	.byte	0x04, 0x36
        /*0062*/ 	.short	(.L_45 - .L_44)
.L_44:
        /*0064*/ 	.word	0x00000008
.L_45:


//--------------------- .nv.callgraph             --------------------------
	.section	.nv.callgraph,"",@"SHT_CUDA_CALLGRAPH"
	.align	4
	.sectionentsize	8
	.align		4
        /*0000*/ 	.word	0x00000000
	.align		4
        /*0004*/ 	.word	0xffffffff
	.align		4
        /*0008*/ 	.word	0x00000000
	.align		4
        /*000c*/ 	.word	0xfffffffe
	.align		4
        /*0010*/ 	.word	0x00000000
	.align		4
        /*0014*/ 	.word	0xfffffffd
	.align		4
        /*0018*/ 	.word	0x00000000
	.align		4
        /*001c*/ 	.word	0xfffffffc


//--------------------- .text._Z14fast_transposePPiS0_m --------------------------
	.section	.text._Z14fast_transposePPiS0_m,"ax",@progbits
	.align	128
        .global         _Z14fast_transposePPiS0_m
        .type           _Z14fast_transposePPiS0_m,@function
        .size           _Z14fast_transposePPiS0_m,(.L_x_12 - _Z14fast_transposePPiS0_m)
        .other          _Z14fast_transposePPiS0_m,@"STO_CUDA_ENTRY STV_DEFAULT"
_Z14fast_transposePPiS0_m:
.text._Z14fast_transposePPiS0_m:
[----:B------:R-:W-:Y:S01]  /*0000*/  LDC R1, c[0x0][0x37c] ;  /* 0x0000df00ff017b82 */ /* 0x000fe20000000800 */
[----:B------:R-:W0:Y:S01]  /*0010*/  S2R R6, SR_TID.X ;  /* 0x0000000000067919 */ /* 0x000e220000002100 */
[----:B------:R-:W1:Y:S01]  /*0020*/  LDCU.64 UR10, c[0x0][0x358] ;  /* 0x00006b00ff0a77ac */ /* 0x000e620008000a00 */
[----:B------:R-:W-:Y:S01]  /*0030*/  BSSY.RECONVERGENT B0, `(.L_x_0) ;  /* 0x0000090000007945 */ /* 0x000fe20003800200 */
[----:B------:R-:W0:Y:S01]  /*0040*/  S2R R13, SR_TID.Y ;  /* 0x00000000000d7919 */ /* 0x000e220000002200 */
[----:B------:R-:W2:Y:S01]  /*0050*/  LDCU.64 UR8, c[0x0][0x390] ;  /* 0x00007200ff0877ac */ /* 0x000ea20008000a00 */
[----:B------:R-:W-:Y:S01]  /*0060*/  UMOV UR4, URZ ;  /* 0x000000ff00047c82 */ /* 0x000fe20008000000 */
[----:B0-----:R-:W-:-:S13]  /*0070*/  LOP3.LUT P0, R12, R6, RZ, R13, 0xfa, !PT ;  /* 0x000000ff060c7212 */ /* 0x001fda000780fa0d */
[----:B-12---:R-:W-:Y:S05]  /*0080*/  @P0 BRA `(.L_x_1) ;  /* 0x0000000800280947 */ /* 0x006fea0003800000 */
[----:B------:R-:W0:Y:S01]  /*0090*/  LDCU.64 UR12, c[0x0][0x390] ;  /* 0x00007200ff0c77ac */ /* 0x000e220008000a00 */
[----:B------:R-:W1:Y:S01]  /*00a0*/  S2UR UR5, SR_CTAID.Y ;  /* 0x00000000000579c3 */ /* 0x000e620000002600 */
[----:B------:R-:W2:Y:S01]  /*00b0*/  LDCU.64 UR6, c[0x0][0x380] ;  /* 0x00007000ff0677ac */ /* 0x000ea20008000a00 */
[----:B0-----:R-:W-:Y:S02]  /*00c0*/  IMAD.U32 R0, RZ, RZ, UR12 ;  /* 0x0000000cff007e24 */ /* 0x001fe4000f8e00ff */
[----:B------:R-:W-:-:S03]  /*00d0*/  IMAD.U32 R2, RZ, RZ, UR13 ;  /* 0x0000000dff027e24 */ /* 0x000fc6000f8e00ff */
[----:B------:R-:W-:Y:S01]  /*00e0*/  ISETP.NE.U32.AND P0, PT, R0, 0x1, PT ;  /* 0x000000010000780c */ /* 0x000fe20003f05070 */
[----:B-1----:R-:W-:Y:S02]  /*00f0*/  IMAD R3, R2, UR5, RZ ;  /* 0x0000000502037c24 */ /* 0x002fe4000f8e02ff */
[----:B------:R-:W-:Y:S01]  /*0100*/  IMAD.WIDE.U32 R4, R0, UR5, RZ ;  /* 0x0000000500047c25 */ /* 0x000fe2000f8e00ff */
[----:B------:R-:W-:-:S03]  /*0110*/  ISETP.NE.AND.EX P0, PT, R2, RZ, PT, P0 ;  /* 0x000000ff0200720c */ /* 0x000fc60003f05300 */
[----:B------:R-:W-:Y:S01]  /*0120*/  IMAD.IADD R3, R5, 0x1, R3 ;  /* 0x0000000105037824 */ /* 0x000fe200078e0203 */
[C---:B--2---:R-:W-:Y:S02]  /*0130*/  LEA R8, P1, R4.reuse, UR6, 0x3 ;  /* 0x0000000604087c11 */ /* 0x044fe4000f8218ff */
[----:B------:R-:W-:Y:S02]  /*0140*/  SEL R5, RZ, 0x8, P0 ;  /* 0x00000008ff057807 */ /* 0x000fe40000000000 */
[----:B------:R-:W-:Y:S02]  /*0150*/  LEA.HI.X R9, R4, UR7, R3, 0x3, P1 ;  /* 0x0000000704097c11 */ /* 0x000fe400088f1c03 */
[----:B------:R-:W-:-:S03]  /*0160*/  IADD3 R4, P0, PT, R5, R8, RZ ;  /* 0x0000000805047210 */ /* 0x000fc60007f1e0ff */
[----:B------:R-:W2:Y:S01]  /*0170*/  LDG.E.64 R16, desc[UR10][R8.64] ;  /* 0x0000000a08107981 */ /* 0x000ea2000c1e1b00 */
[----:B------:R-:W-:-:S06]  /*0180*/  IADD3.X R5, PT, PT, RZ, R9, RZ, P0, !PT ;  /* 0x00000009ff057210 */ /* 0x000fcc00007fe4ff */
[----:B------:R-:W3:Y:S01]  /*0190*/  LDG.E.64 R4, desc[UR10][R4.64] ;  /* 0x0000000a04047981 */ /* 0x000ee2000c1e1b00 */
[----:B------:R-:W0:Y:S01]  /*01a0*/  S2UR UR5, SR_CTAID.X ;  /* 0x00000000000579c3 */ /* 0x000e220000002500 */
[----:B------:R-:W-:-:S04]  /*01b0*/  ISETP.NE.U32.AND P0, PT, R0, 0x1, PT ;  /* 0x000000010000780c */ /* 0x000fc80003f05070 */
[----:B------:R-:W-:-:S04]  /*01c0*/  ISETP.NE.AND.EX P0, PT, R2, RZ, PT, P0 ;  /* 0x000000ff0200720c */ /* 0x000fc80003f05300 */
[----:B------:R-:W-:Y:S01]  /*01d0*/  SEL R3, RZ, 0x1, !P0 ;  /* 0x00000001ff037807 */ /* 0x000fe20004000000 */
[----:B0-----:R-:W-:-:S04]  /*01e0*/  IMAD.WIDE.U32 R10, R0, UR5, RZ ;  /* 0x00000005000a7c25 */ /* 0x001fc8000f8e00ff */
[----:B------:R-:W-:Y:S01]  /*01f0*/  IMAD R15, R2, UR5, RZ ;  /* 0x00000005020f7c24 */ /* 0x000fe2000f8e02ff */
[----:B------:R-:W-:-:S03]  /*0200*/  IADD3 R3, P1, PT, R3, R10, RZ ;  /* 0x0000000a03037210 */ /* 0x000fc60007f3e0ff */
[----:B------:R-:W-:-:S04]  /*0210*/  IMAD.IADD R15, R11, 0x1, R15 ;  /* 0x000000010b0f7824 */ /* 0x000fc800078e020f */
[--C-:B------:R-:W-:Y:S01]  /*0220*/  IMAD.X R7, RZ, RZ, R15.reuse, P1 ;  /* 0x000000ffff077224 */ /* 0x100fe200008e060f */
[C---:B--2---:R-:W-:Y:S02]  /*0230*/  LEA R16, P0, R10.reuse, R16, 0x2 ;  /* 0x000000100a107211 */ /* 0x044fe400078010ff */
[C---:B---3--:R-:W-:Y:S02]  /*0240*/  LEA R4, P1, R3.reuse, R4, 0x2 ;  /* 0x0000000403047211 */ /* 0x048fe400078210ff */
[----:B------:R-:W-:Y:S02]  /*0250*/  LEA.HI.X R17, R10, R17, R15, 0x2, P0 ;  /* 0x000000110a117211 */ /* 0x000fe400000f140f */
[----:B------:R-:W-:-:S03]  /*0260*/  LEA.HI.X R5, R3, R5, R7, 0x2, P1 ;  /* 0x0000000503057211 */ /* 0x000fc600008f1407 */
[----:B------:R-:W2:Y:S04]  /*0270*/  LDG.E R18, desc[UR10][R16.64] ;  /* 0x0000000a10127981 */ /* 0x000ea8000c1e1900 */
[----:B------:R-:W2:Y:S01]  /*0280*/  LDG.E R19, desc[UR10][R4.64] ;  /* 0x0000000a04137981 */ /* 0x000ea2000c1e1900 */
[----:B------:R-:W0:Y:S01]  /*0290*/  S2UR UR6, SR_CgaCtaId ;  /* 0x00000000000679c3 */ /* 0x000e220000008800 */
[----:B------:R-:W-:Y:S01]  /*02a0*/  ISETP.NE.AND.EX P0, PT, R2, RZ, PT, !PT ;  /* 0x000000ff0200720c */ /* 0x000fe20003f053f0 */
[----:B------:R-:W-:Y:S02]  /*02b0*/  UMOV UR5, 0x400 ;  /* 0x0000040000057882 */ /* 0x000fe40000000000 */
[----:B0-----:R-:W-:-:S09]  /*02c0*/  ULEA UR5, UR6, UR5, 0x18 ;  /* 0x0000000506057291 */ /* 0x001fd2000f8ec0ff */
[----:B--2---:R0:W-:Y:S01]  /*02d0*/  STS.64 [UR5], R18 ;  /* 0x00000012ff007988 */ /* 0x0041e20008000a05 */
[----:B------:R-:W-:Y:S05]  /*02e0*/  @P0 BRA `(.L_x_2) ;  /* 0x00000000005c0947 */ /* 0x000fea0003800000 */
[----:B------:R-:W1:Y:S01]  /*02f0*/  I2F.U32.RP R3, R0 ;  /* 0x0000000000037306 */ /* 0x000e620000209000 */
[----:B------:R-:W-:Y:S01]  /*0300*/  ISETP.NE.U32.AND P2, PT, R0, RZ, PT ;  /* 0x000000ff0000720c */ /* 0x000fe20003f45070 */
[----:B------:R-:W-:-:S06]  /*0310*/  IMAD.MOV.U32 R14, RZ, RZ, RZ ;  /* 0x000000ffff0e7224 */ /* 0x000fcc00078e00ff */
[----:B-1----:R-:W1:Y:S02]  /*0320*/  MUFU.RCP R3, R3 ;  /* 0x0000000300037308 */ /* 0x002e640000001000 */
[----:B-1----:R-:W-:-:S06]  /*0330*/  VIADD R4, R3, 0xffffffe ;  /* 0x0ffffffe03047836 */ /* 0x002fcc0000000000 */
[----:B------:R1:W2:Y:S02]  /*0340*/  F2I.FTZ.U32.TRUNC.NTZ R5, R4 ;  /* 0x0000000400057305 */ /* 0x0002a4000021f000 */
[----:B-1----:R-:W-:Y:S01]  /*0350*/  IMAD.MOV.U32 R4, RZ, RZ, RZ ;  /* 0x000000ffff047224 */ /* 0x002fe200078e00ff */
[----:B--2---:R-:W-:-:S05]  /*0360*/  IADD3 R7, PT, PT, RZ, -R5, RZ ;  /* 0x80000005ff077210 */ /* 0x004fca0007ffe0ff */
[----:B------:R-:W-:-:S04]  /*0370*/  IMAD R7, R7, R0, RZ ;  /* 0x0000000007077224 */ /* 0x000fc800078e02ff */
[----:B------:R-:W-:-:S06]  /*0380*/  IMAD.HI.U32 R5, R5, R7, R4 ;  /* 0x0000000705057227 */ /* 0x000fcc00078e0004 */
[----:B------:R-:W-:-:S04]  /*0390*/  IMAD.HI.U32 R4, R5, 0x2, RZ ;  /* 0x0000000205047827 */ /* 0x000fc800078e00ff */
[----:B------:R-:W-:-:S04]  /*03a0*/  IMAD.MOV R5, RZ, RZ, -R4 ;  /* 0x000000ffff057224 */ /* 0x000fc800078e0a04 */
[----:B------:R-:W-:-:S05]  /*03b0*/  IMAD R5, R0, R5, 0x2 ;  /* 0x0000000200057424 */ /* 0x000fca00078e0205 */
[----:B------:R-:W-:-:S13]  /*03c0*/  ISETP.GE.U32.AND P0, PT, R5, R0, PT ;  /* 0x000000000500720c */ /* 0x000fda0003f06070 */
[----:B------:R-:W-:Y:S01]  /*03d0*/  @P0 IMAD.IADD R5, R5, 0x1, -R0 ;  /* 0x0000000105050824 */ /* 0x000fe200078e0a00 */
[----:B------:R-:W-:-:S04]  /*03e0*/  @P0 IADD3 R4, PT, PT, R4, 0x1, RZ ;  /* 0x0000000104040810 */ /* 0x000fc80007ffe0ff */
[----:B------:R-:W-:Y:S01]  /*03f0*/  ISETP.GE.U32.AND P1, PT, R5, R0, PT ;  /* 0x000000000500720c */ /* 0x000fe20003f26070 */
[----:B------:R-:W-:-:S12]  /*0400*/  HFMA2 R5, -RZ, RZ, 0, 0 ;  /* 0x00000000ff057431 */ /* 0x000fd800000001ff */
[----:B------:R-:W-:Y:S01]  /*0410*/  @P1 VIADD R4, R4, 0x1 ;  /* 0x0000000104041836 */ /* 0x000fe20000000000 */
[----:B------:R-:W-:-:S05]  /*0420*/  @!P2 LOP3.LUT R4, RZ, R0, RZ, 0x33, !PT ;  /* 0x00000000ff04a212 */ /* 0x000fca00078e33ff */
[----:B------:R-:W-:-:S04]  /*0430*/  IMAD.MOV R3, RZ, RZ, -R4 ;  /* 0x000000ffff037224 */ /* 0x000fc800078e0a04 */
[----:B------:R-:W-:Y:S01]  /*0440*/  IMAD R3, R0, R3, 0x2 ;  /* 0x0000000200037424 */ /* 0x000fe200078e0203 */
[----:B------:R-:W-:Y:S06]  /*0450*/  BRA `(.L_x_3) ;  /* 0x00000000003c7947 */ /* 0x000fec0003800000 */
.L_x_2:
[----:B------:R-:W-:Y:S01]  /*0460*/  IMAD.MOV.U32 R7, RZ, RZ, 0x2 ;  /* 0x00000002ff077424 */ /* 0x000fe200078e00ff */
[----:B------:R-:W-:-:S07]  /*0470*/  MOV R0, 0x490 ;  /* 0x0000049000007802 */ /* 0x000fce0000000f00 */
[----:B0-----:R-:W-:Y:S05]  /*0480*/  CALL.REL.NOINC `($__internal_0_$__cuda_sm20_div_u64) ;  /* 0x0000000c00747944 */ /* 0x001fea0003c00000 */
[----:B------:R-:W0:Y:S01]  /*0490*/  LDCU.64 UR6, c[0x0][0x390] ;  /* 0x00007200ff0677ac */ /* 0x000e220008000a00 */
[----:B------:R-:W-:-:S05]  /*04a0*/  IADD3 R7, P0, PT, RZ, -R4, RZ ;  /* 0x80000004ff077210 */ /* 0x000fca0007f1e0ff */
[----:B------:R-:W-:Y:S02]  /*04b0*/  IMAD.X R3, RZ, RZ, ~R5, P0 ;  /* 0x000000ffff037224 */ /* 0x000fe400000e0e05 */
[----:B0-----:R-:W-:Y:S01]  /*04c0*/  IMAD.U32 R0, RZ, RZ, UR6 ;  /* 0x00000006ff007e24 */ /* 0x001fe2000f8e00ff */
[----:B------:R-:W-:Y:S01]  /*04d0*/  MOV R2, UR7 ;  /* 0x0000000700027c02 */ /* 0x000fe20008000f00 */
[----:B------:R-:W-:Y:S01]  /*04e0*/  UMOV UR6, 0x2 ;  /* 0x0000000200067882 */ /* 0x000fe20000000000 */
[----:B------:R-:W-:Y:S01]  /*04f0*/  UMOV UR7, 0x0 ;  /* 0x0000000000077882 */ /* 0x000fe20000000000 */
[-C--:B------:R-:W-:Y:S02]  /*0500*/  IMAD R3, R3, R0.reuse, RZ ;  /* 0x0000000003037224 */ /* 0x080fe400078e02ff */
[----:B------:R-:W-:-:S04]  /*0510*/  IMAD.WIDE.U32 R16, R7, R0, UR6 ;  /* 0x0000000607107e25 */ /* 0x000fc8000f8e0000 */
[----:B------:R-:W-:Y:S02]  /*0520*/  IMAD R7, R7, R2, R3 ;  /* 0x0000000207077224 */ /* 0x000fe400078e0203 */
[----:B------:R-:W-:Y:S02]  /*0530*/  IMAD.MOV.U32 R3, RZ, RZ, R16 ;  /* 0x000000ffff037224 */ /* 0x000fe400078e0010 */
[----:B------:R-:W-:-:S07]  /*0540*/  IMAD.IADD R14, R17, 0x1, R7 ;  /* 0x00000001110e7824 */ /* 0x000fce00078e0207 */
.L_x_3:
[----:B------:R-:W-:-:S04]  /*0550*/  LEA R16, P0, R4, R8, 0x3 ;  /* 0x0000000804107211 */ /* 0x000fc800078018ff */
[----:B------:R-:W-:-:S05]  /*0560*/  LEA.HI.X R17, R4, R9, R5, 0x3, P0 ;  /* 0x0000000904117211 */ /* 0x000fca00000f1c05 */
[----:B------:R-:W2:Y:S01]  /*0570*/  LDG.E.64 R4, desc[UR10][R16.64] ;  /* 0x0000000a10047981 */ /* 0x000ea2000c1e1b00 */
[----:B------:R-:W-:-:S05]  /*0580*/  IADD3 R3, P0, PT, R3, R10, RZ ;  /* 0x0000000a03037210 */ /* 0x000fca0007f1e0ff */
[----:B------:R-:W-:Y:S01]  /*0590*/  IMAD.X R7, R14, 0x1, R15, P0 ;  /* 0x000000010e077824 */ /* 0x000fe200000e060f */
[----:B------:R-:W1:Y:S01]  /*05a0*/  S2UR UR6, SR_CgaCtaId ;  /* 0x00000000000679c3 */ /* 0x000e620000008800 */
[----:B--2---:R-:W-:-:S04]  /*05b0*/  LEA R4, P0, R3, R4, 0x2 ;  /* 0x0000000403047211 */ /* 0x004fc800078010ff */
[----:B------:R-:W-:-:S05]  /*05c0*/  LEA.HI.X R5, R3, R5, R7, 0x2, P0 ;  /* 0x0000000503057211 */ /* 0x000fca00000f1407 */
[----:B------:R-:W2:Y:S01]  /*05d0*/  LDG.E R4, desc[UR10][R4.64] ;  /* 0x0000000a04047981 */ /* 0x000ea2000c1e1900 */
[----:B------:R-:W-:Y:S01]  /*05e0*/  ISETP.NE.AND.EX P0, PT, R2, RZ, PT, !PT ;  /* 0x000000ff0200720c */ /* 0x000fe20003f053f0 */
[----:B------:R-:W-:Y:S02]  /*05f0*/  UMOV UR5, 0x400 ;  /* 0x0000040000057882 */ /* 0x000fe40000000000 */
[----:B-1----:R-:W-:-:S09]  /*0600*/  ULEA UR5, UR6, UR5, 0x18 ;  /* 0x0000000506057291 */ /* 0x002fd2000f8ec0ff */
[----:B--2---:R1:W-:Y:S01]  /*0610*/  STS [UR5+0x8], R4 ;  /* 0x00000804ff007988 */ /* 0x0043e20008000805 */
[----:B------:R-:W-:Y:S05]  /*0620*/  @P0 BRA `(.L_x_4) ;  /* 0x00000000005c0947 */ /* 0x000fea0003800000 */
[----:B------:R-:W2:Y:S01]  /*0630*/  I2F.U32.RP R5, R0 ;  /* 0x0000000000057306 */ /* 0x000ea20000209000 */
[----:B------:R-:W-:Y:S01]  /*0640*/  ISETP.NE.U32.AND P2, PT, R0, RZ, PT ;  /* 0x000000ff0000720c */ /* 0x000fe20003f45070 */
[----:B------:R-:W-:-:S06]  /*0650*/  HFMA2 R14, -RZ, RZ, 0, 0 ;  /* 0x00000000ff0e7431 */ /* 0x000fcc00000001ff */
[----:B--2---:R-:W2:Y:S02]  /*0660*/  MUFU.RCP R5, R5 ;  /* 0x0000000500057308 */ /* 0x004ea40000001000 */
[----:B--2---:R-:W-:Y:S01]  /*0670*/  IADD3 R2, PT, PT, R5, 0xffffffe, RZ ;  /* 0x0ffffffe05027810 */ /* 0x004fe20007ffe0ff */
[----:B------:R-:W-:-:S05]  /*0680*/  IMAD.MOV.U32 R5, RZ, RZ, RZ ;  /* 0x000000ffff057224 */ /* 0x000fca00078e00ff */
[----:B------:R2:W3:Y:S02]  /*0690*/  F2I.FTZ.U32.TRUNC.NTZ R3, R2 ;  /* 0x0000000200037305 */ /* 0x0004e4000021f000 */
[----:B--2---:R-:W-:Y:S02]  /*06a0*/  IMAD.MOV.U32 R2, RZ, RZ, RZ ;  /* 0x000000ffff027224 */ /* 0x004fe400078e00ff */
[----:B---3--:R-:W-:-:S04]  /*06b0*/  IMAD.MOV R7, RZ, RZ, -R3 ;  /* 0x000000ffff077224 */ /* 0x008fc800078e0a03 */
[----:B------:R-:W-:-:S04]  /*06c0*/  IMAD R7, R7, R0, RZ ;  /* 0x0000000007077224 */ /* 0x000fc800078e02ff */
[----:B------:R-:W-:-:S06]  /*06d0*/  IMAD.HI.U32 R7, R3, R7, R2 ;  /* 0x0000000703077227 */ /* 0x000fcc00078e0002 */
[----:B-1----:R-:W-:-:S04]  /*06e0*/  IMAD.HI.U32 R4, R7, 0x3, RZ ;  /* 0x0000000307047827 */ /* 0x002fc800078e00ff */
[----:B------:R-:W-:-:S04]  /*06f0*/  IMAD.MOV R3, RZ, RZ, -R4 ;  /* 0x000000ffff037224 */ /* 0x000fc800078e0a04 */
[----:B------:R-:W-:-:S05]  /*0700*/  IMAD R3, R0, R3, 0x3 ;  /* 0x0000000300037424 */ /* 0x000fca00078e0203 */
[----:B------:R-:W-:-:S13]  /*0710*/  ISETP.GE.U32.AND P0, PT, R3, R0, PT ;  /* 0x000000000300720c */ /* 0x000fda0003f06070 */
[----:B------:R-:W-:Y:S01]  /*0720*/  @P0 IADD3 R3, PT, PT, R3, -R0, RZ ;  /* 0x8000000003030210 */ /* 0x000fe20007ffe0ff */
[----:B------:R-:W-:-:S03]  /*0730*/  @P0 VIADD R4, R4, 0x1 ;  /* 0x0000000104040836 */ /* 0x000fc60000000000 */
[----:B------:R-:W-:-:S13]  /*0740*/  ISETP.GE.U32.AND P1, PT, R3, R0, PT ;  /* 0x000000000300720c */ /* 0x000fda0003f26070 */
[----:B------:R-:W-:Y:S01]  /*0750*/  @P1 VIADD R4, R4, 0x1 ;  /* 0x0000000104041836 */ /* 0x000fe20000000000 */
[----:B------:R-:W-:-:S05]  /*0760*/  @!P2 LOP3.LUT R4, RZ, R0, RZ, 0x33, !PT ;  /* 0x00000000ff04a212 */ /* 0x000fca00078e33ff */
[----:B------:R-:W-:-:S04]  /*0770*/  IMAD.MOV R7, RZ, RZ, -R4 ;  /* 0x000000ffff077224 */ /* 0x000fc800078e0a04 */
[----:B------:R-:W-:Y:S01]  /*0780*/  IMAD R7, R0, R7, 0x3 ;  /* 0x0000000300077424 */ /* 0x000fe200078e0207 */
[----:B------:R-:W-:Y:S06]  /*0790*/  BRA `(.L_x_5) ;  /* 0x0000000000347947 */ /* 0x000fec0003800000 */
.L_x_4:
[----:B------:R-:W-:Y:S01]  /*07a0*/  IMAD.MOV.U32 R7, RZ, RZ, 0x3 ;  /* 0x00000003ff077424 */ /* 0x000fe200078e00ff */
[----:B------:R-:W-:-:S07]  /*07b0*/  MOV R0, 0x7d0 ;  /* 0x000007d000007802 */ /* 0x000fce0000000f00 */
[----:B01----:R-:W-:Y:S05]  /*07c0*/  CALL.REL.NOINC `($__internal_0_$__cuda_sm20_div_u64) ;  /* 0x0000000800a47944 */ /* 0x003fea0003c00000 */
[----:B------:R-:W0:Y:S01]  /*07d0*/  LDCU.64 UR6, c[0x0][0x390] ;  /* 0x00007200ff0677ac */ /* 0x000e220008000a00 */
[----:B------:R-:W-:Y:S01]  /*07e0*/  IADD3 R7, P0, PT, RZ, -R4, RZ ;  /* 0x80000004ff077210 */ /* 0x000fe20007f1e0ff */
[----:B------:R-:W-:Y:S01]  /*07f0*/  IMAD.MOV.U32 R3, RZ, RZ, 0x0 ;  /* 0x00000000ff037424 */ /* 0x000fe200078e00ff */
[----:B------:R-:W-:-:S03]  /*0800*/  MOV R2, 0x3 ;  /* 0x0000000300027802 */ /* 0x000fc60000000f00 */
[----:B------:R-:W-:-:S04]  /*0810*/  IMAD.X R0, RZ, RZ, ~R5, P0 ;  /* 0x000000ffff007224 */ /* 0x000fc800000e0e05 */
[----:B0-----:R-:W-:Y:S02]  /*0820*/  IMAD R0, R0, UR6, RZ ;  /* 0x0000000600007c24 */ /* 0x001fe4000f8e02ff */
[----:B------:R-:W-:-:S04]  /*0830*/  IMAD.WIDE.U32 R2, R7, UR6, R2 ;  /* 0x0000000607027c25 */ /* 0x000fc8000f8e0002 */
[----:B------:R-:W-:Y:S02]  /*0840*/  IMAD R17, R7, UR7, R0 ;  /* 0x0000000707117c24 */ /* 0x000fe4000f8e0200 */
[----:B------:R-:W-:Y:S02]  /*0850*/  IMAD.MOV.U32 R7, RZ, RZ, R2 ;  /* 0x000000ffff077224 */ /* 0x000fe400078e0002 */
[----:B------:R-:W-:-:S07]  /*0860*/  IMAD.IADD R14, R17, 0x1, R3 ;  /* 0x00000001110e7824 */ /* 0x000fce00078e0203 */
.L_x_5:
[----:B------:R-:W-:-:S04]  /*0870*/  LEA R2, P0, R4, R8, 0x3 ;  /* 0x0000000804027211 */ /* 0x000fc800078018ff */
[----:B------:R-:W-:-:S06]  /*0880*/  LEA.HI.X R3, R4, R9, R5, 0x3, P0 ;  /* 0x0000000904037211 */ /* 0x000fcc00000f1c05 */
[----:B------:R-:W2:Y:S01]  /*0890*/  LDG.E.64 R2, desc[UR10][R2.64] ;  /* 0x0000000a02027981 */ /* 0x000ea2000c1e1b00 */
[----:B------:R-:W-:-:S04]  /*08a0*/  IADD3 R11, P0, PT, R7, R10, RZ ;  /* 0x0000000a070b7210 */ /* 0x000fc80007f1e0ff */
[----:B------:R-:W-:Y:S01]  /*08b0*/  IADD3.X R15, PT, PT, R14, R15, RZ, P0, !PT ;  /* 0x0000000f0e0f7210 */ /* 0x000fe200007fe4ff */
[----:B------:R-:W1:Y:S01]  /*08c0*/  S2UR UR6, SR_CgaCtaId ;  /* 0x00000000000679c3 */ /* 0x000e620000008800 */
[----:B--2---:R-:W-:-:S04]  /*08d0*/  LEA R4, P0, R11, R2, 0x2 ;  /* 0x000000020b047211 */ /* 0x004fc800078010ff */
[----:B------:R-:W-:-:S05]  /*08e0*/  LEA.HI.X R5, R11, R3, R15, 0x2, P0 ;  /* 0x000000030b057211 */ /* 0x000fca00000f140f */
[----:B------:R-:W2:Y:S01]  /*08f0*/  LDG.E R4, desc[UR10][R4.64] ;  /* 0x0000000a04047981 */ /* 0x000ea2000c1e1900 */
[----:B------:R-:W-:Y:S02]  /*0900*/  UMOV UR5, 0x400 ;  /* 0x0000040000057882 */ /* 0x000fe40000000000 */
[----:B-1----:R-:W-:-:S09]  /*0910*/  ULEA UR5, UR6, UR5, 0x18 ;  /* 0x0000000506057291 */ /* 0x002fd2000f8ec0ff */
[----:B--2---:R1:W-:Y:S03]  /*0920*/  STS [UR5+0xc], R4 ;  /* 0x00000c04ff007988 */ /* 0x0043e60008000805 */
.L_x_1:
[----:B------:R-:W-:Y:S05]  /*0930*/  BSYNC.RECONVERGENT B0 ;  /* 0x0000000000007941 */ /* 0x000fea0003800200 */
.L_x_0:
[----:B------:R-:W2:Y:S01]  /*0940*/  S2UR UR6, SR_CgaCtaId ;  /* 0x00000000000679c3 */ /* 0x000ea20000008800 */
[----:B------:R-:W3:Y:S07]  /*0950*/  LDCU UR5, c[0x0][0x390] ;  /* 0x00007200ff0577ac */ /* 0x000eee0008000800 */
[----:B------:R-:W-:Y:S01]  /*0960*/  BAR.SYNC.DEFER_BLOCKING 0x0 ;  /* 0x0000000000007b1d */ /* 0x000fe20000010000 */
[----:B------:R-:W-:Y:S01]  /*0970*/  ISETP.NE.AND P0, PT, R12, RZ, PT ;  /* 0x000000ff0c00720c */ /* 0x000fe20003f05270 */
[----:B---3--:R-:W-:-:S04]  /*0980*/  IMAD.U32 R2, RZ, RZ, UR5 ;  /* 0x00000005ff027e24 */ /* 0x008fc8000f8e00ff */
[----:B------:R-:W-:Y:S01]  /*0990*/  UMOV UR5, 0x400 ;  /* 0x0000040000057882 */ /* 0x000fe20000000000 */
[-C--:B------:R-:W-:Y:S01]  /*09a0*/  IMAD R0, R6, R2.reuse, R13 ;  /* 0x0000000206007224 */ /* 0x080fe200078e020d */
[----:B--2---:R-:W-:Y:S01]  /*09b0*/  ULEA UR7, UR6, UR5, 0x18 ;  /* 0x0000000506077291 */ /* 0x004fe2000f8ec0ff */
[----:B------:R-:W-:Y:S01]  /*09c0*/  IMAD R6, R13, R2, R6 ;  /* 0x000000020d067224 */ /* 0x000fe200078e0206 */
[----:B------:R-:W-:-:S04]  /*09d0*/  UIADD3 UR5, UPT, UPT, UR5, 0x10, URZ ;  /* 0x0000001005057890 */ /* 0x000fc8000fffe0ff */
[----:B------:R-:W-:Y:S01]  /*09e0*/  LEA R0, R0, UR7, 0x2 ;  /* 0x0000000700007c11 */ /* 0x000fe2000f8e10ff */
[----:B------:R-:W-:-:S05]  /*09f0*/  ULEA UR5, UR6, UR5, 0x18 ;  /* 0x0000000506057291 */ /* 0x000fca000f8ec0ff */
[----:B------:R-:W2:Y:S01]  /*0a00*/  LDS R0, [R0] ;  /* 0x0000000000007984 */ /* 0x000ea20000000800 */
[----:B------:R-:W-:-:S05]  /*0a10*/  LEA R3, R6, UR5, 0x2 ;  /* 0x0000000506037c11 */ /* 0x000fca000f8e10ff */
[----:B--2---:R2:W-:Y:S01]  /*0a20*/  STS [R3], R0 ;  /* 0x0000000003007388 */ /* 0x0045e20000000800 */
[----:B------:R-:W-:Y:S06]  /*0a30*/  BAR.SYNC.DEFER_BLOCKING 0x0 ;  /* 0x0000000000007b1d */ /* 0x000fec0000010000 */
[----:B------:R-:W-:Y:S05]  /*0a40*/  @P0 EXIT ;  /* 0x000000000000094d */ /* 0x000fea0003800000 */
[----:B------:R-:W1:Y:S08]  /*0a50*/  S2UR UR5, SR_CTAID.X ;  /* 0x00000000000579c3 */ /* 0x000e700000002500 */
[----:B--2---:R-:W2:Y:S08]  /*0a60*/  LDC R3, c[0x0][0x394] ;  /* 0x0000e500ff037b82 */ /* 0x004eb00000000800 */
[----:B------:R-:W3:Y:S01]  /*0a70*/  LDC.64 R8, c[0x0][0x388] ;  /* 0x0000e200ff087b82 */ /* 0x000ee20000000a00 */
[----:B-1----:R-:W-:-:S04]  /*0a80*/  IMAD.WIDE.U32 R4, R2, UR5, RZ ;  /* 0x0000000502047c25 */ /* 0x002fc8000f8e00ff */
[----:B--2---:R-:W-:-:S04]  /*0a90*/  IMAD R7, R3, UR5, RZ ;  /* 0x0000000503077c24 */ /* 0x004fc8000f8e02ff */
[----:B------:R-:W-:Y:S01]  /*0aa0*/  IMAD.IADD R7, R5, 0x1, R7 ;  /* 0x0000000105077824 */ /* 0x000fe200078e0207 */
[----:B---3--:R-:W-:-:S04]  /*0ab0*/  LEA R8, P0, R4, R8, 0x3 ;  /* 0x0000000804087211 */ /* 0x008fc800078018ff */
[----:B------:R-:W-:Y:S02]  /*0ac0*/  LEA.HI.X R9, R4, R9, R7, 0x3, P0 ;  /* 0x0000000904097211 */ /* 0x000fe400000f1c07 */
[----:B------:R-:W1:Y:S04]  /*0ad0*/  LDS.128 R4, [UR7+0x10] ;  /* 0x00001007ff047984 */ /* 0x000e680008000c00 */
[----:B------:R-:W2:Y:S01]  /*0ae0*/  LDG.E.64 R14, desc[UR10][R8.64] ;  /* 0x0000000a080e7981 */ /* 0x000ea2000c1e1b00 */
[----:B------:R-:W3:Y:S01]  /*0af0*/  S2UR UR5, SR_CTAID.Y ;  /* 0x00000000000579c3 */ /* 0x000ee20000002600 */
[----:B------:R-:W-:-:S04]  /*0b00*/  ISETP.NE.U32.AND P0, PT, R2, 0x1, PT ;  /* 0x000000010200780c */ /* 0x000fc80003f05070 */
[----:B------:R-:W-:-:S04]  /*0b10*/  ISETP.NE.AND.EX P0, PT, R3, RZ, PT, P0 ;  /* 0x000000ff0300720c */ /* 0x000fc80003f05300 */
[----:B0-----:R-:W-:-:S04]  /*0b20*/  SEL R19, RZ, 0x8, P0 ;  /* 0x00000008ff137807 */ /* 0x001fc80000000000 */
[----:B------:R-:W-:-:S04]  /*0b30*/  IADD3 R18, P1, PT, R8, R19, RZ ;  /* 0x0000001308127210 */ /* 0x000fc80007f3e0ff */
[----:B------:R-:W-:Y:S01]  /*0b40*/  IADD3.X R19, PT, PT, RZ, R9, RZ, P1, !PT ;  /* 0x00000009ff137210 */ /* 0x000fe20000ffe4ff */
[----:B---3--:R-:W-:-:S04]  /*0b50*/  IMAD.WIDE.U32 R10, R2, UR5, RZ ;  /* 0x00000005020a7c25 */ /* 0x008fc8000f8e00ff */
[----:B------:R-:W-:-:S04]  /*0b60*/  IMAD R13, R3, UR5, RZ ;  /* 0x00000005030d7c24 */ /* 0x000fc8000f8e02ff */
[----:B------:R-:W-:Y:S01]  /*0b70*/  IMAD.IADD R13, R11, 0x1, R13 ;  /* 0x000000010b0d7824 */ /* 0x000fe200078e020d */
[----:B--2---:R-:W-:-:S04]  /*0b80*/  LEA R16, P0, R10, R14, 0x2 ;  /* 0x0000000e0a107211 */ /* 0x004fc800078010ff */
[----:B------:R-:W-:-:S05]  /*0b90*/  LEA.HI.X R17, R10, R15, R13, 0x2, P0 ;  /* 0x0000000f0a117211 */ /* 0x000fca00000f140d */
[----:B-1----:R0:W-:Y:S04]  /*0ba0*/  STG.E desc[UR10][R16.64], R4 ;  /* 0x0000000410007986 */ /* 0x0021e8000c10190a */
[----:B------:R-:W2:Y:S01]  /*0bb0*/  LDG.E.64 R14, desc[UR10][R18.64] ;  /* 0x0000000a120e7981 */ /* 0x000ea2000c1e1b00 */
[----:B------:R-:W-:-:S04]  /*0bc0*/  ISETP.NE.U32.AND P0, PT, R2, 0x1, PT ;  /* 0x000000010200780c */ /* 0x000fc80003f05070 */
[----:B------:R-:W-:-:S04]  /*0bd0*/  ISETP.NE.AND.EX P0, PT, R3, RZ, PT, P0 ;  /* 0x000000ff0300720c */ /* 0x000fc80003f05300 */
[----:B------:R-:W-:-:S04]  /*0be0*/  SEL R7, RZ, 0x1, !P0 ;  /* 0x00000001ff077807 */ /* 0x000fc80004000000 */
[----:B------:R-:W-:-:S05]  /*0bf0*/  IADD3 R7, P0, PT, R7, R10, RZ ;  /* 0x0000000a07077210 */ /* 0x000fca0007f1e0ff */
[----:B------:R-:W-:Y:S01]  /*0c00*/  IMAD.X R0, RZ, RZ, R13, P0 ;  /* 0x000000ffff007224 */ /* 0x000fe200000e060d */
[----:B--2---:R-:W-:-:S04]  /*0c10*/  LEA R14, P0, R7, R14, 0x2 ;  /* 0x0000000e070e7211 */ /* 0x004fc800078010ff */
[----:B------:R-:W-:Y:S02]  /*0c20*/  LEA.HI.X R15, R7, R15, R0, 0x2, P0 ;  /* 0x0000000f070f7211 */ /* 0x000fe400000f1400 */
[----:B------:R-:W-:-:S03]  /*0c30*/  ISETP.NE.AND.EX P0, PT, R3, RZ, PT, !PT ;  /* 0x000000ff0300720c */ /* 0x000fc60003f053f0 */
[----:B------:R0:W-:Y:S10]  /*0c40*/  STG.E desc[UR10][R14.64], R5 ;  /* 0x000000050e007986 */ /* 0x0001f4000c10190a */
[----:B------:R-:W-:Y:S05]  /*0c50*/  @P0 BRA `(.L_x_6) ;  /* 0x00000000005c0947 */ /* 0x000fea0003800000 */
[----:B------:R-:W1:Y:S01]  /*0c60*/  I2F.U32.RP R0, R2 ;  /* 0x0000000200007306 */ /* 0x000e620000209000 */
[----:B------:R-:W-:-:S07]  /*0c70*/  ISETP.NE.U32.AND P2, PT, R2, RZ, PT ;  /* 0x000000ff0200720c */ /* 0x000fce0003f45070 */
[----:B-1----:R-:W0:Y:S02]  /*0c80*/  MUFU.RCP R0, R0 ;  /* 0x0000000000007308 */ /* 0x002e240000001000 */
[----:B0-----:R-:W-:Y:S01]  /*0c90*/  VIADD R4, R0, 0xffffffe ;  /* 0x0ffffffe00047836 */ /* 0x001fe20000000000 */
[----:B------:R-:W-:-:S05]  /*0ca0*/  MOV R0, RZ ;  /* 0x000000ff00007202 */ /* 0x000fca0000000f00 */
[----:B------:R0:W1:Y:S02]  /*0cb0*/  F2I.FTZ.U32.TRUNC.NTZ R5, R4 ;  /* 0x0000000400057305 */ /* 0x000064000021f000 */
[----:B0-----:R-:W-:Y:S02]  /*0cc0*/  HFMA2 R4, -RZ, RZ, 0, 0 ;  /* 0x00000000ff047431 */ /* 0x001fe400000001ff */
[----:B-1----:R-:W-:-:S04]  /*0cd0*/  IMAD.MOV R7, RZ, RZ, -R5 ;  /* 0x000000ffff077224 */ /* 0x002fc800078e0a05 */
        /* <DEDUP_REMOVED lines=9> */
[----:B------:R-:W-:-:S12]  /*0d70*/  IMAD.MOV.U32 R5, RZ, RZ, RZ ;  /* 0x000000ffff057224 */ /* 0x000fd800078e00ff */
[----:B------:R-:W-:Y:S01]  /*0d80*/  @P1 VIADD R4, R4, 0x1 ;  /* 0x0000000104041836 */ /* 0x000fe20000000000 */
[----:B------:R-:W-:-:S05]  /*0d90*/  @!P2 LOP3.LUT R4, RZ, R2, RZ, 0x33, !PT ;  /* 0x00000002ff04a212 */ /* 0x000fca00078e33ff */
[----:B------:R-:W-:-:S04]  /*0da0*/  IMAD.MOV R7, RZ, RZ, -R4 ;  /* 0x000000ffff077224 */ /* 0x000fc800078e0a04 */
[----:B------:R-:W-:Y:S01]  /*0db0*/  IMAD R7, R2, R7, 0x2 ;  /* 0x0000000202077424 */ /* 0x000fe200078e0207 */
[----:B------:R-:W-:Y:S06]  /*0dc0*/  BRA `(.L_x_7) ;  /* 0x0000000000347947 */ /* 0x000fec0003800000 */
.L_x_6:
[----:B------:R-:W-:Y:S01]  /*0dd0*/  IMAD.MOV.U32 R7, RZ, RZ, 0x2 ;  /* 0x00000002ff077424 */ /* 0x000fe200078e00ff */
[----:B------:R-:W-:-:S07]  /*0de0*/  MOV R0, 0xe00 ;  /* 0x00000e0000007802 */ /* 0x000fce0000000f00 */
[----:B0-----:R-:W-:Y:S05]  /*0df0*/  CALL.REL.NOINC `($__internal_0_$__cuda_sm20_div_u64) ;  /* 0x0000000400187944 */ /* 0x001fea0003c00000 */
[----:B------:R-:W0:Y:S01]  /*0e00*/  LDC.64 R2, c[0x0][0x390] ;  /* 0x0000e400ff027b82 */ /* 0x000e220000000a00 */
[----:B------:R-:W-:Y:S01]  /*0e10*/  IADD3 R0, P0, PT, RZ, -R4, RZ ;  /* 0x80000004ff007210 */ /* 0x000fe20007f1e0ff */
[----:B------:R-:W-:Y:S01]  /*0e20*/  UMOV UR6, 0x2 ;  /* 0x0000000200067882 */ /* 0x000fe20000000000 */
[----:B------:R-:W-:Y:S02]  /*0e30*/  UMOV UR7, 0x0 ;  /* 0x0000000000077882 */ /* 0x000fe40000000000 */
[----:B------:R-:W-:-:S05]  /*0e40*/  IADD3.X R7, PT, PT, RZ, ~R5, RZ, P0, !PT ;  /* 0x80000005ff077210 */ /* 0x000fca00007fe4ff */
[-C--:B0-----:R-:W-:Y:S02]  /*0e50*/  IMAD R7, R7, R2.reuse, RZ ;  /* 0x0000000207077224 */ /* 0x081fe400078e02ff */
[----:B------:R-:W-:-:S04]  /*0e60*/  IMAD.WIDE.U32 R14, R0, R2, UR6 ;  /* 0x00000006000e7e25 */ /* 0x000fc8000f8e0002 */
[----:B------:R-:W-:Y:S02]  /*0e70*/  IMAD R17, R0, R3, R7 ;  /* 0x0000000300117224 */ /* 0x000fe400078e0207 */
[----:B------:R-:W-:Y:S02]  /*0e80*/  IMAD.MOV.U32 R7, RZ, RZ, R14 ;  /* 0x000000ffff077224 */ /* 0x000fe400078e000e */
[----:B------:R-:W-:-:S07]  /*0e90*/  IMAD.IADD R0, R15, 0x1, R17 ;  /* 0x000000010f007824 */ /* 0x000fce00078e0211 */
.L_x_7:
[----:B------:R-:W-:-:S04]  /*0ea0*/  LEA R14, P0, R4, R8, 0x3 ;  /* 0x00000008040e7211 */ /* 0x000fc800078018ff */
[----:B------:R-:W-:-:S05]  /*0eb0*/  LEA.HI.X R15, R4, R9, R5, 0x3, P0 ;  /* 0x00000009040f7211 */ /* 0x000fca00000f1c05 */
[----:B------:R-:W2:Y:S01]  /*0ec0*/  LDG.E.64 R4, desc[UR10][R14.64] ;  /* 0x0000000a0e047981 */ /* 0x000ea2000c1e1b00 */
[----:B------:R-:W0:Y:S01]  /*0ed0*/  S2UR UR6, SR_CgaCtaId ;  /* 0x00000000000679c3 */ /* 0x000e220000008800 */
[----:B------:R-:W-:Y:S01]  /*0ee0*/  IADD3 R7, P0, PT, R7, R10, RZ ;  /* 0x0000000a07077210 */ /* 0x000fe20007f1e0ff */
[----:B------:R-:W-:-:S03]  /*0ef0*/  UMOV UR5, 0x400 ;  /* 0x0000040000057882 */ /* 0x000fc60000000000 */
[----:B------:R-:W-:Y:S01]  /*0f00*/  IADD3.X R0, PT, PT, R0, R13, RZ, P0, !PT ;  /* 0x0000000d00007210 */ /* 0x000fe200007fe4ff */
[----:B0-----:R-:W-:-:S09]  /*0f10*/  ULEA UR5, UR6, UR5, 0x18 ;  /* 0x0000000506057291 */ /* 0x001fd2000f8ec0ff */
[----:B------:R-:W0:Y:S01]  /*0f20*/  LDS R12, [UR5+0x1c] ;  /* 0x00001c05ff0c7984 */ /* 0x000e220008000800 */
[----:B--2---:R-:W-:-:S04]  /*0f30*/  LEA R4, P0, R7, R4, 0x2 ;  /* 0x0000000407047211 */ /* 0x004fc800078010ff */
[----:B------:R-:W-:Y:S02]  /*0f40*/  LEA.HI.X R5, R7, R5, R0, 0x2, P0 ;  /* 0x0000000507057211 */ /* 0x000fe400000f1400 */
[----:B------:R-:W-:-:S03]  /*0f50*/  ISETP.NE.AND.EX P0, PT, R3, RZ, PT, !PT ;  /* 0x000000ff0300720c */ /* 0x000fc60003f053f0 */
[----:B------:R1:W-:Y:S10]  /*0f60*/  STG.E desc[UR10][R4.64], R6 ;  /* 0x0000000604007986 */ /* 0x0003f4000c10190a */
[----:B0-----:R-:W-:Y:S05]  /*0f70*/  @P0 BRA `(.L_x_8) ;  /* 0x0000000000600947 */ /* 0x001fea0003800000 */
[----:B------:R-:W0:Y:S01]  /*0f80*/  I2F.U32.RP R0, R2 ;  /* 0x0000000200007306 */ /* 0x000e220000209000 */
[----:B------:R-:W-:-:S07]  /*0f90*/  ISETP.NE.U32.AND P2, PT, R2, RZ, PT ;  /* 0x000000ff0200720c */ /* 0x000fce0003f45070 */
[----:B0-----:R-:W1:Y:S02]  /*0fa0*/  MUFU.RCP R0, R0 ;  /* 0x0000000000007308 */ /* 0x001e640000001000 */
[----:B-1----:R-:W-:Y:S01]  /*0fb0*/  VIADD R4, R0, 0xffffffe ;  /* 0x0ffffffe00047836 */ /* 0x002fe20000000000 */
        /* <DEDUP_REMOVED lines=16> */
[--C-:B------:R-:W-:Y:S02]  /*10c0*/  IMAD.MOV R7, RZ, RZ, -R3.reuse ;  /* 0x000000ffff077224 */ /* 0x100fe400078e0a03 */
[----:B------:R-:W-:Y:S02]  /*10d0*/  IMAD.MOV.U32 R4, RZ, RZ, R3 ;  /* 0x000000ffff047224 */ /* 0x000fe400078e0003 */
[----:B------:R-:W-:Y:S01]  /*10e0*/  IMAD R7, R2, R7, 0x3 ;  /* 0x0000000302077424 */ /* 0x000fe200078e0207 */
[----:B------:R-:W-:Y:S06]  /*10f0*/  BRA `(.L_x_9) ;  /* 0x0000000000347947 */ /* 0x000fec0003800000 */
.L_x_8:
[----:B------:R-:W-:Y:S01]  /*1100*/  HFMA2 R7, -RZ, RZ, 0, 1.78813934326171875e-07 ;  /* 0x00000003ff077431 */ /* 0x000fe200000001ff */
[----:B------:R-:W-:-:S07]  /*1110*/  MOV R0, 0x1130 ;  /* 0x0000113000007802 */ /* 0x000fce0000000f00 */
[----:B-1----:R-:W-:Y:S05]  /*1120*/  CALL.REL.NOINC `($__internal_0_$__cuda_sm20_div_u64) ;  /* 0x00000000004c7944 */ /* 0x002fea0003c00000 */
        /* <DEDUP_REMOVED lines=10> */
.L_x_9:
[----:B------:R-:W-:-:S04]  /*11d0*/  LEA R2, P0, R4, R8, 0x3 ;  /* 0x0000000804027211 */ /* 0x000fc800078018ff */
[----:B------:R-:W-:-:S06]  /*11e0*/  LEA.HI.X R3, R4, R9, R5, 0x3, P0 ;  /* 0x0000000904037211 */ /* 0x000fcc00000f1c05 */
[----:B------:R-:W2:Y:S01]  /*11f0*/  LDG.E.64 R2, desc[UR10][R2.64] ;  /* 0x0000000a02027981 */ /* 0x000ea2000c1e1b00 */
[----:B------:R-:W-:-:S04]  /*1200*/  IADD3 R11, P0, PT, R7, R10, RZ ;  /* 0x0000000a070b7210 */ /* 0x000fc80007f1e0ff */
[----:B------:R-:W-:Y:S02]  /*1210*/  IADD3.X R13, PT, PT, R0, R13, RZ, P0, !PT ;  /* 0x0000000d000d7210 */ /* 0x000fe400007fe4ff */
[----:B--2---:R-:W-:-:S04]  /*1220*/  LEA R4, P0, R11, R2, 0x2 ;  /* 0x000000020b047211 */ /* 0x004fc800078010ff */
[----:B------:R-:W-:-:S05]  /*1230*/  LEA.HI.X R5, R11, R3, R13, 0x2, P0 ;  /* 0x000000030b057211 */ /* 0x000fca00000f140d */
[----:B------:R-:W-:Y:S01]  /*1240*/  STG.E desc[UR10][R4.64], R12 ;  /* 0x0000000c04007986 */ /* 0x000fe2000c10190a */
[----:B------:R-:W-:Y:S05]  /*1250*/  EXIT ;  /* 0x000000000000794d */ /* 0x000fea0003800000 */
        .weak           $__internal_0_$__cuda_sm20_div_u64
        .type           $__internal_0_$__cuda_sm20_div_u64,@function
        .size           $__internal_0_$__cuda_sm20_div_u64,(.L_x_12 - $__internal_0_$__cuda_sm20_div_u64)
$__internal_0_$__cuda_sm20_div_u64:
[----:B------:R-:W-:Y:S01]  /*1260*/  UMOV UR6, UR8 ;  /* 0x0000000800067c82 */ /* 0x000fe20008000000 */
[----:B------:R-:W-:Y:S02]  /*1270*/  UMOV UR7, UR9 ;  /* 0x0000000900077c82 */ /* 0x000fe40008000000 */
[----:B------:R-:W0:Y:S08]  /*1280*/  I2F.U64.RP R14, UR6 ;  /* 0x00000006000e7d12 */ /* 0x000e300008309000 */
[----:B0-----:R-:W0:Y:S02]  /*1290*/  MUFU.RCP R14, R14 ;  /* 0x0000000e000e7308 */ /* 0x001e240000001000 */
[----:B0-----:R-:W-:-:S06]  /*12a0*/  VIADD R2, R14, 0x1ffffffe ;  /* 0x1ffffffe0e027836 */ /* 0x001fcc0000000000 */
[----:B------:R-:W0:Y:S02]  /*12b0*/  F2I.U64.TRUNC R2, R2 ;  /* 0x0000000200027311 */ /* 0x000e24000020d800 */
[----:B0-----:R-:W-:-:S04]  /*12c0*/  IMAD.WIDE.U32 R4, R2, UR8, RZ ;  /* 0x0000000802047c25 */ /* 0x001fc8000f8e00ff */
[----:B------:R-:W-:Y:S01]  /*12d0*/  IMAD R5, R2, UR9, R5 ;  /* 0x0000000902057c24 */ /* 0x000fe2000f8e0205 */
[----:B------:R-:W-:-:S03]  /*12e0*/  IADD3 R17, P0, PT, RZ, -R4, RZ ;  /* 0x80000004ff117210 */ /* 0x000fc60007f1e0ff */
[----:B------:R-:W-:Y:S02]  /*12f0*/  IMAD R5, R3, UR8, R5 ;  /* 0x0000000803057c24 */ /* 0x000fe4000f8e0205 */
[----:B------:R-:W-:-:S04]  /*1300*/  IMAD.HI.U32 R4, R2, R17, RZ ;  /* 0x0000001102047227 */ /* 0x000fc800078e00ff */
[----:B------:R-:W-:Y:S01]  /*1310*/  IMAD.X R19, RZ, RZ, ~R5, P0 ;  /* 0x000000ffff137224 */ /* 0x000fe200000e0e05 */
[----:B------:R-:W-:-:S03]  /*1320*/  MOV R5, R2 ;  /* 0x0000000200057202 */ /* 0x000fc60000000f00 */
[-C--:B------:R-:W-:Y:S02]  /*1330*/  IMAD R21, R3, R19.reuse, RZ ;  /* 0x0000001303157224 */ /* 0x080fe400078e02ff */
[----:B------:R-:W-:-:S04]  /*1340*/  IMAD.WIDE.U32 R4, P0, R2, R19, R4 ;  /* 0x0000001302047225 */ /* 0x000fc80007800004 */
[----:B------:R-:W-:-:S04]  /*1350*/  IMAD.HI.U32 R4, P1, R3, R17, R4 ;  /* 0x0000001103047227 */ /* 0x000fc80007820004 */
[----:B------:R-:W-:Y:S01]  /*1360*/  IMAD.HI.U32 R17, R3, R19, RZ ;  /* 0x0000001303117227 */ /* 0x000fe200078e00ff */
[----:B------:R-:W-:-:S03]  /*1370*/  IADD3 R5, P2, PT, R21, R4, RZ ;  /* 0x0000000415057210 */ /* 0x000fc60007f5e0ff */
[----:B------:R-:W-:Y:S02]  /*1380*/  IMAD.X R17, R17, 0x1, R3, P0 ;  /* 0x0000000111117824 */ /* 0x000fe400000e0603 */
[----:B------:R-:W-:-:S03]  /*1390*/  IMAD.WIDE.U32 R2, R5, UR8, RZ ;  /* 0x0000000805027c25 */ /* 0x000fc6000f8e00ff */
[----:B------:R-:W-:Y:S01]  /*13a0*/  IADD3.X R17, PT, PT, RZ, RZ, R17, P2, P1 ;  /* 0x000000ffff117210 */ /* 0x000fe200017e2411 */
[----:B------:R-:W-:Y:S01]  /*13b0*/  IMAD R4, R5, UR9, R3 ;  /* 0x0000000905047c24 */ /* 0x000fe2000f8e0203 */
[----:B------:R-:W-:-:S03]  /*13c0*/  IADD3 R3, P0, PT, RZ, -R2, RZ ;  /* 0x80000002ff037210 */ /* 0x000fc60007f1e0ff */
[----:B------:R-:W-:Y:S02]  /*13d0*/  IMAD R2, R17, UR8, R4 ;  /* 0x0000000811027c24 */ /* 0x000fe4000f8e0204 */
[----:B------:R-:W-:-:S04]  /*13e0*/  IMAD.HI.U32 R4, R5, R3, RZ ;  /* 0x0000000305047227 */ /* 0x000fc800078e00ff */
[----:B------:R-:W-:-:S04]  /*13f0*/  IMAD.X R2, RZ, RZ, ~R2, P0 ;  /* 0x000000ffff027224 */ /* 0x000fc800000e0e02 */
[----:B------:R-:W-:-:S04]  /*1400*/  IMAD.WIDE.U32 R4, P0, R5, R2, R4 ;  /* 0x0000000205047225 */ /* 0x000fc80007800004 */
[C---:B------:R-:W-:Y:S02]  /*1410*/  IMAD R19, R17.reuse, R2, RZ ;  /* 0x0000000211137224 */ /* 0x040fe400078e02ff */
[----:B------:R-:W-:-:S04]  /*1420*/  IMAD.HI.U32 R4, P1, R17, R3, R4 ;  /* 0x0000000311047227 */ /* 0x000fc80007820004 */
[----:B------:R-:W-:Y:S01]  /*1430*/  IMAD.HI.U32 R2, R17, R2, RZ ;  /* 0x0000000211027227 */ /* 0x000fe200078e00ff */
[----:B------:R-:W-:-:S03]  /*1440*/  IADD3 R4, P2, PT, R19, R4, RZ ;  /* 0x0000000413047210 */ /* 0x000fc60007f5e0ff */
[----:B------:R-:W-:Y:S01]  /*1450*/  IMAD.MOV.U32 R3, RZ, RZ, RZ ;  /* 0x000000ffff037224 */ /* 0x000fe200078e00ff */
[----:B------:R-:W-:Y:S01]  /*1460*/  IADD3.X R17, PT, PT, R2, R17, RZ, P0, !PT ;  /* 0x0000001102117210 */ /* 0x000fe200007fe4ff */
[----:B------:R-:W-:-:S03]  /*1470*/  IMAD.HI.U32 R2, R4, R7, RZ ;  /* 0x0000000704027227 */ /* 0x000fc600078e00ff */
[----:B------:R-:W-:Y:S01]  /*1480*/  IADD3.X R17, PT, PT, RZ, RZ, R17, P2, P1 ;  /* 0x000000ffff117210 */ /* 0x000fe200017e2411 */
[----:B------:R-:W-:-:S04]  /*1490*/  IMAD.WIDE.U32 R2, R4, UR4, R2 ;  /* 0x0000000404027c25 */ /* 0x000fc8000f8e0002 */
[C---:B------:R-:W-:Y:S02]  /*14a0*/  IMAD R5, R17.reuse, UR4, RZ ;  /* 0x0000000411057c24 */ /* 0x040fe4000f8e02ff */
[----:B------:R-:W-:-:S04]  /*14b0*/  IMAD.HI.U32 R2, P0, R17, R7, R2 ;  /* 0x0000000711027227 */ /* 0x000fc80007800002 */
[----:B------:R-:W-:Y:S01]  /*14c0*/  IMAD.HI.U32 R4, R17, UR4, RZ ;  /* 0x0000000411047c27 */ /* 0x000fe2000f8e00ff */
[----:B------:R-:W-:-:S03]  /*14d0*/  IADD3 R5, P1, PT, R5, R2, RZ ;  /* 0x0000000205057210 */ /* 0x000fc60007f3e0ff */
[----:B------:R-:W-:Y:S02]  /*14e0*/  IMAD.X R4, RZ, RZ, R4, P0 ;  /* 0x000000ffff047224 */ /* 0x000fe400000e0604 */
[----:B------:R-:W-:-:S03]  /*14f0*/  IMAD.WIDE.U32 R2, R5, UR8, RZ ;  /* 0x0000000805027c25 */ /* 0x000fc6000f8e00ff */
[----:B------:R-:W-:Y:S01]  /*1500*/  IADD3.X R4, PT, PT, RZ, R4, RZ, P1, !PT ;  /* 0x00000004ff047210 */ /* 0x000fe20000ffe4ff */
[----:B------:R-:W-:Y:S01]  /*1510*/  IMAD R3, R5, UR9, R3 ;  /* 0x0000000905037c24 */ /* 0x000fe2000f8e0203 */
[----:B------:R-:W-:-:S03]  /*1520*/  IADD3 R17, P1, PT, -R2, R7, RZ ;  /* 0x0000000702117210 */ /* 0x000fc60007f3e1ff */
[----:B------:R-:W-:Y:S01]  /*1530*/  IMAD R3, R4, UR8, R3 ;  /* 0x0000000804037c24 */ /* 0x000fe2000f8e0203 */
[C---:B------:R-:W-:Y:S02]  /*1540*/  ISETP.GE.U32.AND P0, PT, R17.reuse, UR8, PT ;  /* 0x0000000811007c0c */ /* 0x040fe4000bf06070 */
[----:B------:R-:W-:Y:S02]  /*1550*/  IADD3 R14, P2, PT, R17, -UR8, RZ ;  /* 0x80000008110e7c10 */ /* 0x000fe4000ff5e0ff */
[----:B------:R-:W-:Y:S02]  /*1560*/  IADD3.X R19, PT, PT, ~R3, UR4, RZ, P1, !PT ;  /* 0x0000000403137c10 */ /* 0x000fe40008ffe5ff */
[----:B------:R-:W-:Y:S02]  /*1570*/  IADD3 R2, P1, PT, R5, 0x1, RZ ;  /* 0x0000000105027810 */ /* 0x000fe40007f3e0ff */
[C---:B------:R-:W-:Y:S02]  /*1580*/  ISETP.GE.U32.AND.EX P0, PT, R19.reuse, UR9, PT, P0 ;  /* 0x0000000913007c0c */ /* 0x040fe4000bf06100 */
[----:B------:R-:W-:Y:S01]  /*1590*/  IADD3.X R16, PT, PT, R19, ~UR9, RZ, P2, !PT ;  /* 0x8000000913107c10 */ /* 0x000fe200097fe4ff */
[----:B------:R-:W-:Y:S01]  /*15a0*/  IMAD.X R7, RZ, RZ, R4, P1 ;  /* 0x000000ffff077224 */ /* 0x000fe200008e0604 */
[----:B------:R-:W-:-:S02]  /*15b0*/  SEL R14, R14, R17, P0 ;  /* 0x000000110e0e7207 */ /* 0x000fc40000000000 */
[----:B------:R-:W-:Y:S02]  /*15c0*/  SEL R3, R2, R5, P0 ;  /* 0x0000000502037207 */ /* 0x000fe40000000000 */
[----:B------:R-:W-:Y:S02]  /*15d0*/  SEL R5, R16, R19, P0 ;  /* 0x0000001310057207 */ /* 0x000fe40000000000 */
[----:B------:R-:W-:Y:S02]  /*15e0*/  SEL R2, R7, R4, P0 ;  /* 0x0000000407027207 */ /* 0x000fe40000000000 */
[----:B------:R-:W-:Y:S02]  /*15f0*/  ISETP.GE.U32.AND P0, PT, R14, UR8, PT ;  /* 0x000000080e007c0c */ /* 0x000fe4000bf06070 */
[----:B------:R-:W-:Y:S02]  /*1600*/  IADD3 R4, P2, PT, R3, 0x1, RZ ;  /* 0x0000000103047810 */ /* 0x000fe40007f5e0ff */
[----:B------:R-:W-:-:S02]  /*1610*/  ISETP.GE.U32.AND.EX P0, PT, R5, UR9, PT, P0 ;  /* 0x0000000905007c0c */ /* 0x000fc4000bf06100 */
[----:B------:R-:W-:Y:S01]  /*1620*/  ISETP.NE.U32.AND P1, PT, RZ, UR8, PT ;  /* 0x00000008ff007c0c */ /* 0x000fe2000bf25070 */
[----:B------:R-:W-:Y:S01]  /*1630*/  IMAD.X R5, RZ, RZ, R2, P2 ;  /* 0x000000ffff057224 */ /* 0x000fe200010e0602 */
[----:B------:R-:W-:Y:S01]  /*1640*/  SEL R4, R4, R3, P0 ;  /* 0x0000000304047207 */ /* 0x000fe20000000000 */
[----:B------:R-:W-:Y:S01]  /*1650*/  IMAD.MOV.U32 R3, RZ, RZ, 0x0 ;  /* 0x00000000ff037424 */ /* 0x000fe200078e00ff */
[----:B------:R-:W-:Y:S02]  /*1660*/  ISETP.NE.AND.EX P1, PT, RZ, UR9, PT, P1 ;  /* 0x00000009ff007c0c */ /* 0x000fe4000bf25310 */
[----:B------:R-:W-:Y:S02]  /*1670*/  SEL R5, R5, R2, P0 ;  /* 0x0000000205057207 */ /* 0x000fe40000000000 */
[----:B------:R-:W-:Y:S02]  /*1680*/  MOV R2, R0 ;  /* 0x0000000000027202 */ /* 0x000fe40000000f00 */
[----:B------:R-:W-:-:S02]  /*1690*/  SEL R4, R4, 0xffffffff, P1 ;  /* 0xffffffff04047807 */ /* 0x000fc40000800000 */
[----:B------:R-:W-:Y:S01]  /*16a0*/  SEL R5, R5, 0xffffffff, P1 ;  /* 0xffffffff05057807 */ /* 0x000fe20000800000 */
[----:B------:R-:W-:Y:S06]  /*16b0*/  RET.REL.NODEC R2 `(_Z14fast_transposePPiS0_m) ;  /* 0xffffffe802507950 */ /* 0x000fec0003c3ffff */
.L_x_10:
[----:B------:R-:W-:-:S00]  /*16c0*/  BRA `(.L_x_10) ;  /* 0xfffffffc00fc7947 */ /* 0x000fc0000383ffff */
[----:B------:R-:W-:-:S00]  /*16d0*/  NOP ;  /* 0x0000000000007918 */ /* 0x000fc00000000000 */
        /* <DEDUP_REMOVED lines=10> */
.L_x_12:


//--------------------- .text._Z8init_matPiPS_m   --------------------------
	.section	.text._Z8init_matPiPS_m,"ax",@progbits
	.align	128
        .global         _Z8init_matPiPS_m
        .type           _Z8init_matPiPS_m,@function
        .size           _Z8init_matPiPS_m,(.L_x_14 - _Z8init_matPiPS_m)
        .other          _Z8init_matPiPS_m,@"STO_CUDA_ENTRY STV_DEFAULT"
_Z8init_matPiPS_m:
.text._Z8init_matPiPS_m:
[----:B------:R-:W-:Y:S01]  /*0000*/  LDC R1, c[0x0][0x37c] ;  /* 0x0000df00ff017b82 */ /* 0x000fe20000000800 */
[----:B------:R-:W0:Y:S01]  /*0010*/  S2R R9, SR_TID.X ;  /* 0x0000000000097919 */ /* 0x000e220000002100 */
[----:B------:R-:W0:Y:S06]  /*0020*/  LDCU.64 UR6, c[0x0][0x390] ;  /* 0x00007200ff0677ac */ /* 0x000e2c0008000a00 */
[----:B------:R-:W1:Y:S01]  /*0030*/  LDC.64 R6, c[0x0][0x388] ;  /* 0x0000e200ff067b82 */ /* 0x000e620000000a00 */
[----:B------:R-:W2:Y:S01]  /*0040*/  LDCU.64 UR8, c[0x0][0x380] ;  /* 0x00007000ff0877ac */ /* 0x000ea20008000a00 */
[----:B------:R-:W3:Y:S01]  /*0050*/  LDCU.64 UR4, c[0x0][0x358] ;  /* 0x00006b00ff0477ac */ /* 0x000ee20008000a00 */
[----:B0-----:R-:W-:-:S04]  /*0060*/  IMAD.WIDE.U32 R2, R9, UR6, RZ ;  /* 0x0000000609027c25 */ /* 0x001fc8000f8e00ff */
[----:B------:R-:W-:Y:S01]  /*0070*/  IMAD R3, R9, UR7, R3 ;  /* 0x0000000709037c24 */ /* 0x000fe2000f8e0203 */
[----:B--2---:R-:W-:-:S04]  /*0080*/  LEA R4, P0, R2, UR8, 0x2 ;  /* 0x0000000802047c11 */ /* 0x004fc8000f8010ff */
[----:B------:R-:W-:Y:S01]  /*0090*/  LEA.HI.X R5, R2, UR9, R3, 0x2, P0 ;  /* 0x0000000902057c11 */ /* 0x000fe200080f1403 */
[----:B-1----:R-:W-:-:S05]  /*00a0*/  IMAD.WIDE.U32 R2, R9, 0x8, R6 ;  /* 0x0000000809027825 */ /* 0x002fca00078e0006 */
[----:B---3--:R-:W-:Y:S01]  /*00b0*/  STG.E.64 desc[UR4][R2.64], R4 ;  /* 0x0000000402007986 */ /* 0x008fe2000c101b04 */
[----:B------:R-:W-:Y:S05]  /*00c0*/  EXIT ;  /* 0x000000000000794d */ /* 0x000fea0003800000 */
.L_x_11:
        /* <DEDUP_REMOVED lines=11> */
.L_x_14:


//--------------------- .nv.shared._Z14fast_transposePPiS0_m --------------------------
	.section	.nv.shared._Z14fast_transposePPiS0_m,"aw",@nobits
	.sectionflags	@""
	.align	4
.nv.shared._Z14fast_transposePPiS0_m:
	.zero		1056


//--------------------- .nv.shared.reserved.0     --------------------------
	.section	.nv.shared.reserved.0,"aw",@nobits
	.weak		__nv_reservedSMEM_offset_0_alias
	.size		__nv_reservedSMEM_offset_0_alias, 0, 64
	.other		__nv_reservedSMEM_offset_0_alias,@"STO_CUDA_RESERVED_SHARED STV_DEFAULT"
__nv_reservedSMEM_offset_0_alias:
	.zero		0
	.zero		64


//--------------------- .nv.constant0._Z14fast_transposePPiS0_m --------------------------
	.section	.nv.constant0._Z14fast_transposePPiS0_m,"a",@progbits
	.sectionflags	@""
	.align	4
.nv.constant0._Z14fast_transposePPiS0_m:
	.zero		920


//--------------------- .nv.constant0._Z8init_matPiPS_m --------------------------
	.section	.nv.constant0._Z8init_matPiPS_m,"a",@progbits
	.sectionflags	@""
	.align	4
.nv.constant0._Z8init_matPiPS_m:
	.zero		920


//--------------------- SYMBOLS --------------------------

	.type		.nv.reservedSmem.offset0,@object
	.size		.nv.reservedSmem.offset0,0x4
	.type		.nv.reservedSmem.cap,@object
	.size		.nv.reservedSmem.cap,0x4
